//
// Generated by NVIDIA NVVM Compiler
//
// Compiler Build ID: CL-36424714
// Cuda compilation tools, release 13.0, V13.0.88
// Based on NVVM 20.0.0
//

.version 9.0
.target sm_100
.address_size 64

	// .globl	_Z7reversePKiPii
.extern .shared .align 16 .b8 temp[];

.visible .entry _Z7reversePKiPii(
	.param .u64 .ptr .align 1 _Z7reversePKiPii_param_0,
	.param .u64 .ptr .align 1 _Z7reversePKiPii_param_1,
	.param .u32 _Z7reversePKiPii_param_2
)
{
	.reg .pred 	%p<2>;
	.reg .b32 	%r<13>;
	.reg .b64 	%rd<9>;

	ld.param.u64 	%rd2, [_Z7reversePKiPii_param_0];
	ld.param.u64 	%rd1, [_Z7reversePKiPii_param_1];
	ld.param.u32 	%r2, [_Z7reversePKiPii_param_2];
	cvta.to.global.u64 	%rd3, %rd2;
	mov.u32 	%r1, %tid.x;
	mul.wide.u32 	%rd4, %r1, 4;
	add.s64 	%rd5, %rd3, %rd4;
	ld.global.u32 	%r3, [%rd5];
	shl.b32 	%r4, %r1, 2;
	mov.u32 	%r5, temp;
	add.s32 	%r6, %r5, %r4;
	st.shared.u32 	[%r6], %r3;
	bar.sync 	0;
	setp.ge.u32 	%p1, %r1, %r2;
	@%p1 bra 	$L__BB0_2;
	cvta.to.global.u64 	%rd6, %rd1;
	not.b32 	%r7, %r1;
	add.s32 	%r8, %r2, %r7;
	shl.b32 	%r9, %r8, 2;
	add.s32 	%r11, %r5, %r9;
	ld.shared.u32 	%r12, [%r11];
	add.s64 	%rd8, %rd6, %rd4;
	st.global.u32 	[%rd8], %r12;
$L__BB0_2:
	ret;

}


// ===== COMPILED SASS (sm_100) =====

	.target	sm_100

	.elftype	@"ET_EXEC"


//--------------------- .note.nv.tkinfo           --------------------------
	.section	.note.nv.tkinfo,"",@"SHT_NOTE"
	.sectionflags	@"SHF_NOTE_NV_TKINFO"
	.tkinfo
        /*0018*/ 	.word	0x00000002
        /*0030*/ 	.string	""
        /*0030*/ 	.string	"ptxas"
        /*0030*/ 	.string	"Cuda compilation tools, release 13.0, V13.0.88"
        /*0030*/ 	.string	"Build cuda_13.0.r13.0/compiler.36424714_0"
        /*0030*/ 	.string	"-arch sm_100 -m 64 "



//--------------------- .note.nv.cuinfo           --------------------------
	.section	.note.nv.cuinfo,"",@"SHT_NOTE"
	.sectionflags	@"SHF_NOTE_NV_CUINFO"
        /*0018*/ 	.short	0x0002
        /*001a*/ 	.short	0x0064
        /*001c*/ 	.short	0x0082
	.zero		2


//--------------------- .nv.info                  --------------------------
	.section	.nv.info,"",@"SHT_CUDA_INFO"
	.align	4


	//----- nvinfo : EIATTR_REGCOUNT
	.align		4
        /*0000*/ 	.byte	0x04, 0x2f
        /*0002*/ 	.short	(.L_1 - .L_0)
	.align		4
.L_0:
        /*0004*/ 	.word	index@(_Z7reversePKiPii)
        /*0008*/ 	.word	0x0000000a


	//----- nvinfo : EIATTR_FRAME_SIZE
	.align		4
.L_1:
        /*000c*/ 	.byte	0x04, 0x11
        /*000e*/ 	.short	(.L_3 - .L_2)
	.align		4
.L_2:
        /*0010*/ 	.word	index@(_Z7reversePKiPii)
        /*0014*/ 	.word	0x00000000


	//----- nvinfo : EIATTR_MIN_STACK_SIZE
	.align		4
.L_3:
        /*0018*/ 	.byte	0x04, 0x12
        /*001a*/ 	.short	(.L_5 - .L_4)
	.align		4
.L_4:
        /*001c*/ 	.word	index@(_Z7reversePKiPii)
        /*0020*/ 	.word	0x00000000
.L_5:


//--------------------- .nv.compat                --------------------------
	.section	.nv.compat,"",@"SHT_CUDA_COMPAT_INFO"
	.align	4
        /*0000*/ 	.byte	0x02, 0x09, 0x00, 0x00, 0x02, 0x02, 0x01, 0x00, 0x02, 0x05, 0x05, 0x00, 0x03, 0x07, 0x01, 0x01
        /*0010*/ 	.byte	0x02, 0x03, 0x00, 0x00, 0x02, 0x06, 0x01, 0x00, 0x04, 0x0b, 0x08, 0x00, 0x09, 0x00, 0x00, 0x00
        /*0020*/ 	.byte	0x00, 0x00, 0x00, 0x00


//--------------------- .nv.info._Z7reversePKiPii --------------------------
	.section	.nv.info._Z7reversePKiPii,"",@"SHT_CUDA_INFO"
	.sectionflags	@""
	.align	4


	//----- nvinfo : EIATTR_CUDA_API_VERSION
	.align		4
        /*0000*/ 	.byte	0x04, 0x37
        /*0002*/ 	.short	(.L_7 - .L_6)
.L_6:
        /*0004*/ 	.word	0x00000082


	//----- nvinfo : EIATTR_KPARAM_INFO
	.align		4
.L_7:
        /*0008*/ 	.byte	0x04, 0x17
        /*000a*/ 	.short	(.L_9 - .L_8)
.L_8:
        /*000c*/ 	.word	0x00000000
        /*0010*/ 	.short	0x0002
        /*0012*/ 	.short	0x0010
        /*0014*/ 	.byte	0x00, 0xf0, 0x11, 0x00


	//----- nvinfo : EIATTR_KPARAM_INFO
	.align		4
.L_9:
        /*0018*/ 	.byte	0x04, 0x17
        /*001a*/ 	.short	(.L_11 - .L_10)
.L_10:
        /*001c*/ 	.word	0x00000000
        /*0020*/ 	.short	0x0001
        /*0022*/ 	.short	0x0008
        /*0024*/ 	.byte	0x00, 0xf5, 0x21, 0x00


	//----- nvinfo : EIATTR_KPARAM_INFO
	.align		4
.L_11:
        /*0028*/ 	.byte	0x04, 0x17
        /*002a*/ 	.short	(.L_13 - .L_12)
.L_12:
        /*002c*/ 	.word	0x00000000
        /*0030*/ 	.short	0x0000
        /*0032*/ 	.short	0x0000
        /*0034*/ 	.byte	0x00, 0xf5, 0x21, 0x00


	//----- nvinfo : EIATTR_SPARSE_MMA_MASK
	.align		4
.L_13:
        /*0038*/ 	.byte	0x03, 0x50
        /*003a*/ 	.short	0x0000


	//----- nvinfo : EIATTR_MAXREG_COUNT
	.align		4
        /*003c*/ 	.byte	0x03, 0x1b
        /*003e*/ 	.short	0x00ff


	//----- nvinfo : EIATTR_NUM_BARRIERS
	.align		4
        /*0040*/ 	.byte	0x02, 0x4c
        /*0042*/ 	.byte	0x01
	.zero		1


	//----- nvinfo : EIATTR_MERCURY_ISA_VERSION
	.align		4
        /*0044*/ 	.byte	0x03, 0x5f
        /*0046*/ 	.short	0x0101


	//----- nvinfo : EIATTR_VRC_CTA_INIT_COUNT
	.align		4
        /*0048*/ 	.byte	0x02, 0x4a
	.zero		1
	.zero		1


	//----- nvinfo : EIATTR_EXIT_INSTR_OFFSETS
	.align		4
        /*004c*/ 	.byte	0x04, 0x1c
        /*004e*/ 	.short	(.L_15 - .L_14)


	//   ....[0]....
.L_14:
        /*0050*/ 	.word	0x000000e0


	//   ....[1]....
        /*0054*/ 	.word	0x00000160


	//----- nvinfo : EIATTR_CBANK_PARAM_SIZE
	.align		4
.L_15:
        /*0058*/ 	.byte	0x03, 0x19
        /*005a*/ 	.short	0x0014


	//----- nvinfo : EIATTR_PARAM_CBANK
	.align		4
        /*005c*/ 	.byte	0x04, 0x0a
        /*005e*/ 	.short	(.L_17 - .L_16)
	.align		4
.L_16:
        /*0060*/ 	.word	index@(.nv.constant0._Z7reversePKiPii)
        /*0064*/ 	.short	0x0380
        /*0066*/ 	.short	0x0014


	//----- nvinfo : EIATTR_SW_WAR
	.align		4
.L_17:
        /*0068*/ 	.byte	0x04, 0x36
        /*006a*/ 	.short	(.L_19 - .L_18)
.L_18:
        /*006c*/ 	.word	0x00000008
.L_19:


//--------------------- .nv.callgraph             --------------------------
	.section	.nv.callgraph,"",@"SHT_CUDA_CALLGRAPH"
	.align	4
	.sectionentsize	8
	.align		4
        /*0000*/ 	.word	0x00000000
	.align		4
        /*0004*/ 	.word	0xffffffff
	.align		4
        /*0008*/ 	.word	0x00000000
	.align		4
        /*000c*/ 	.word	0xfffffffe
	.align		4
        /*0010*/ 	.word	0x00000000
	.align		4
        /*0014*/ 	.word	0xfffffffd
	.align		4
        /*0018*/ 	.word	0x00000000
	.align		4
        /*001c*/ 	.word	0xfffffffc


//--------------------- .text._Z7reversePKiPii    --------------------------
	.section	.text._Z7reversePKiPii,"ax",@progbits
	.align	128
        .global         _Z7reversePKiPii
        .type           _Z7reversePKiPii,@function
        .size           _Z7reversePKiPii,(.L_x_1 - _Z7reversePKiPii)
        .other          _Z7reversePKiPii,@"STO_CUDA_ENTRY STV_DEFAULT"
_Z7reversePKiPii:
.text._Z7reversePKiPii:
[----:B------:R-:W-:Y:S01]  /*0000*/  LDC R1, c[0x0][0x37c] ;  /* 0x0000df00ff017b82 */ /* 0x000fe20000000800 */
[----:B------:R-:W0:Y:S07]  /*0010*/  S2R R7, SR_TID.X ;  /* 0x0000000000077919 */ /* 0x000e2e0000002100 */
[----:B------:R-:W0:Y:S01]  /*0020*/  LDC.64 R2, c[0x0][0x380] ;  /* 0x0000e000ff027b82 */ /* 0x000e220000000a00 */
[----:B------:R-:W1:Y:S01]  /*0030*/  LDCU.64 UR6, c[0x0][0x358] ;  /* 0x00006b00ff0677ac */ /* 0x000e620008000a00 */
[----:B------:R-:W2:Y:S01]  /*0040*/  LDCU UR8, c[0x0][0x390] ;  /* 0x00007200ff0877ac */ /* 0x000ea20008000800 */
[----:B0-----:R-:W-:-:S06]  /*0050*/  IMAD.WIDE.U32 R2, R7, 0x4, R2 ;  /* 0x0000000407027825 */ /* 0x001fcc00078e0002 */
[----:B-1----:R-:W3:Y:S01]  /*0060*/  LDG.E R2, desc[UR6][R2.64] ;  /* 0x0000000602027981 */ /* 0x002ee2000c1e1900 */
[----:B------:R-:W0:Y:S01]  /*0070*/  S2UR UR5, SR_CgaCtaId ;  /* 0x00000000000579c3 */ /* 0x000e220000008800 */
[----:B------:R-:W-:Y:S01]  /*0080*/  UMOV UR4, 0x400 ;  /* 0x0000040000047882 */ /* 0x000fe20000000000 */
[----:B--2---:R-:W-:Y:S01]  /*0090*/  ISETP.GE.U32.AND P0, PT, R7, UR8, PT ;  /* 0x0000000807007c0c */ /* 0x004fe2000bf06070 */
[----:B0-----:R-:W-:-:S06]  /*00a0*/  ULEA UR4, UR5, UR4, 0x18 ;  /* 0x0000000405047291 */ /* 0x001fcc000f8ec0ff */
[----:B------:R-:W-:-:S05]  /*00b0*/  LEA R5, R7, UR4, 0x2 ;  /* 0x0000000407057c11 */ /* 0x000fca000f8e10ff */
[----:B---3--:R0:W-:Y:S01]  /*00c0*/  STS [R5], R2 ;  /* 0x0000000205007388 */ /* 0x0081e20000000800 */
[----:B------:R-:W-:Y:S06]  /*00d0*/  BAR.SYNC.DEFER_BLOCKING 0x0 ;  /* 0x0000000000007b1d */ /* 0x000fec0000010000 */
[----:B------:R-:W-:Y:S05]  /*00e0*/  @P0 EXIT ;  /* 0x000000000000094d */ /* 0x000fea0003800000 */
[----:B------:R-:W-:Y:S01]  /*00f0*/  LOP3.LUT R0, RZ, R7, RZ, 0x33, !PT ;  /* 0x00000007ff007212 */ /* 0x000fe200078e33ff */
[----:B0-----:R-:W0:Y:S04]  /*0100*/  LDC.64 R2, c[0x0][0x388] ;  /* 0x0000e200ff027b82 */ /* 0x001e280000000a00 */
[----:B------:R-:W-:-:S05]  /*0110*/  VIADD R0, R0, UR8 ;  /* 0x0000000800007c36 */ /* 0x000fca0008000000 */
[----:B------:R-:W-:-:S05]  /*0120*/  LEA R0, R0, UR4, 0x2 ;  /* 0x0000000400007c11 */ /* 0x000fca000f8e10ff */
[----:B------:R-:W1:Y:S01]  /*0130*/  LDS R5, [R0] ;  /* 0x0000000000057984 */ /* 0x000e620000000800 */
[----:B0-----:R-:W-:-:S05]  /*0140*/  IMAD.WIDE.U32 R2, R7, 0x4, R2 ;  /* 0x0000000407027825 */ /* 0x001fca00078e0002 */
[----:B-1----:R-:W-:Y:S01]  /*0150*/  STG.E desc[UR6][R2.64], R5 ;  /* 0x0000000502007986 */ /* 0x002fe2000c101906 */
[----:B------:R-:W-:Y:S05]  /*0160*/  EXIT ;  /* 0x000000000000794d */ /* 0x000fea0003800000 */
.L_x_0:
[----:B------:R-:W-:-:S00]  /*0170*/  BRA `(.L_x_0) ;  /* 0xfffffffc00fc7947 */ /* 0x000fc0000383ffff */
[----:B------:R-:W-:-:S00]  /*0180*/  NOP ;  /* 0x0000000000007918 */ /* 0x000fc00000000000 */
[----:B------:R-:W-:-:S00]  /*0190*/  NOP ;  /* 0x0000000000007918 */ /* 0x000fc00000000000 */
[----:B------:R-:W-:-:S00]  /*01a0*/  NOP ;  /* 0x0000000000007918 */ /* 0x000fc00000000000 */
[----:B------:R-:W-:-:S00]  /*01b0*/  NOP ;  /* 0x0000000000007918 */ /* 0x000fc00000000000 */
[----:B------:R-:W-:-:S00]  /*01c0*/  NOP ;  /* 0x0000000000007918 */ /* 0x000fc00000000000 */
[----:B------:R-:W-:-:S00]  /*01d0*/  NOP ;  /* 0x0000000000007918 */ /* 0x000fc00000000000 */
[----:B------:R-:W-:-:S00]  /*01e0*/  NOP ;  /* 0x0000000000007918 */ /* 0x000fc00000000000 */
[----:B------:R-:W-:-:S00]  /*01f0*/  NOP ;  /* 0x0000000000007918 */ /* 0x000fc00000000000 */
.L_x_1:


//--------------------- .nv.shared._Z7reversePKiPii --------------------------
	.section	.nv.shared._Z7reversePKiPii,"aw",@nobits
	.sectionflags	@""
	.align	16
	.zero		1024


//--------------------- .nv.shared.reserved.0     --------------------------
	.section	.nv.shared.reserved.0,"aw",@nobits
	.weak		__nv_reservedSMEM_offset_0_alias
	.size		__nv_reservedSMEM_offset_0_alias, 0, 64
	.other		__nv_reservedSMEM_offset_0_alias,@"STO_CUDA_RESERVED_SHARED STV_DEFAULT"
__nv_reservedSMEM_offset_0_alias:
	.zero		0
	.zero		64


//--------------------- .nv.constant0._Z7reversePKiPii --------------------------
	.section	.nv.constant0._Z7reversePKiPii,"a",@progbits
	.sectionflags	@""
	.align	4
.nv.constant0._Z7reversePKiPii:
	.zero		916


//--------------------- SYMBOLS --------------------------

	.type		.nv.reservedSmem.offset0,@object
	.size		.nv.reservedSmem.offset0,0x4
	.type		.nv.reservedSmem.cap,@object
	.size		.nv.reservedSmem.cap,0x4
